//
// Generated by NVIDIA NVVM Compiler
//
// Compiler Build ID: CL-36424714
// Cuda compilation tools, release 13.0, V13.0.88
// Based on NVVM 20.0.0
//

.version 9.0
.target sm_100
.address_size 64


.entry _Z9matrixMulPKiS0_Pii(
	.param .u64 .ptr .align 1 _Z9matrixMulPKiS0_Pii_param_0,
	.param .u64 .ptr .align 1 _Z9matrixMulPKiS0_Pii_param_1,
	.param .u64 .ptr .align 1 _Z9matrixMulPKiS0_Pii_param_2,
	.param .u32 _Z9matrixMulPKiS0_Pii_param_3
)
{
	.reg .pred 	%p<10>;
	.reg .b32 	%r<95>;
	.reg .b64 	%rd<66>;

	ld.param.u64 	%rd14, [_Z9matrixMulPKiS0_Pii_param_0];
	ld.param.u64 	%rd15, [_Z9matrixMulPKiS0_Pii_param_1];
	ld.param.u64 	%rd16, [_Z9matrixMulPKiS0_Pii_param_2];
	ld.param.u32 	%r23, [_Z9matrixMulPKiS0_Pii_param_3];
	cvta.to.global.u64 	%rd1, %rd15;
	cvta.to.global.u64 	%rd2, %rd14;
	cvta.to.global.u64 	%rd17, %rd16;
	mov.u32 	%r24, %ctaid.y;
	mov.u32 	%r25, %ntid.y;
	mov.u32 	%r26, %tid.y;
	mad.lo.s32 	%r27, %r24, %r25, %r26;
	mov.u32 	%r28, %ctaid.x;
	mov.u32 	%r29, %ntid.x;
	mov.u32 	%r30, %tid.x;
	mad.lo.s32 	%r1, %r28, %r29, %r30;
	mul.lo.s32 	%r2, %r23, %r27;
	add.s32 	%r31, %r2, %r1;
	mul.wide.s32 	%rd18, %r31, 4;
	add.s64 	%rd3, %rd17, %rd18;
	mov.b32 	%r32, 0;
	st.global.u32 	[%rd3], %r32;
	setp.lt.s32 	%p1, %r23, 1;
	@%p1 bra 	$L__BB0_12;
	and.b32  	%r3, %r23, 7;
	setp.lt.u32 	%p2, %r23, 8;
	mov.b32 	%r89, 0;
	mov.u32 	%r92, %r89;
	@%p2 bra 	$L__BB0_4;
	and.b32  	%r35, %r23, 2147483640;
	neg.s32 	%r87, %r35;
	mul.wide.u32 	%rd19, %r23, 4;
	add.s64 	%rd4, %rd1, %rd19;
	mul.wide.u32 	%rd20, %r23, 8;
	add.s64 	%rd5, %rd1, %rd20;
	mul.wide.u32 	%rd21, %r23, 12;
	add.s64 	%rd6, %rd1, %rd21;
	mul.wide.u32 	%rd22, %r23, 16;
	add.s64 	%rd7, %rd1, %rd22;
	mul.wide.u32 	%rd23, %r23, 20;
	add.s64 	%rd8, %rd1, %rd23;
	mul.wide.u32 	%rd24, %r23, 24;
	add.s64 	%rd9, %rd1, %rd24;
	mul.wide.u32 	%rd25, %r23, 28;
	add.s64 	%rd10, %rd1, %rd25;
	mul.wide.u32 	%rd26, %r2, 4;
	add.s64 	%rd27, %rd26, %rd2;
	add.s64 	%rd65, %rd27, 16;
	mov.b32 	%r89, 0;
	mov.u32 	%r86, %r1;
$L__BB0_3:
	.pragma "nounroll";
	and.b32  	%r92, %r23, 2147483640;
	mul.wide.s32 	%rd28, %r86, 4;
	add.s64 	%rd29, %rd4, %rd28;
	add.s64 	%rd30, %rd5, %rd28;
	add.s64 	%rd31, %rd6, %rd28;
	add.s64 	%rd32, %rd7, %rd28;
	add.s64 	%rd33, %rd8, %rd28;
	add.s64 	%rd34, %rd9, %rd28;
	add.s64 	%rd35, %rd10, %rd28;
	add.s64 	%rd36, %rd1, %rd28;
	ld.global.u32 	%r36, [%rd65+-16];
	ld.global.u32 	%r37, [%rd36];
	mad.lo.s32 	%r38, %r37, %r36, %r89;
	st.global.u32 	[%rd3], %r38;
	ld.global.u32 	%r39, [%rd65+-12];
	ld.global.u32 	%r40, [%rd29];
	mad.lo.s32 	%r41, %r40, %r39, %r38;
	st.global.u32 	[%rd3], %r41;
	ld.global.u32 	%r42, [%rd65+-8];
	ld.global.u32 	%r43, [%rd30];
	mad.lo.s32 	%r44, %r43, %r42, %r41;
	st.global.u32 	[%rd3], %r44;
	ld.global.u32 	%r45, [%rd65+-4];
	ld.global.u32 	%r46, [%rd31];
	mad.lo.s32 	%r47, %r46, %r45, %r44;
	st.global.u32 	[%rd3], %r47;
	ld.global.u32 	%r48, [%rd65];
	ld.global.u32 	%r49, [%rd32];
	mad.lo.s32 	%r50, %r49, %r48, %r47;
	st.global.u32 	[%rd3], %r50;
	ld.global.u32 	%r51, [%rd65+4];
	ld.global.u32 	%r52, [%rd33];
	mad.lo.s32 	%r53, %r52, %r51, %r50;
	st.global.u32 	[%rd3], %r53;
	ld.global.u32 	%r54, [%rd65+8];
	ld.global.u32 	%r55, [%rd34];
	mad.lo.s32 	%r56, %r55, %r54, %r53;
	st.global.u32 	[%rd3], %r56;
	ld.global.u32 	%r57, [%rd65+12];
	ld.global.u32 	%r58, [%rd35];
	mad.lo.s32 	%r89, %r58, %r57, %r56;
	st.global.u32 	[%rd3], %r89;
	add.s32 	%r87, %r87, 8;
	shl.b32 	%r59, %r23, 3;
	add.s32 	%r86, %r86, %r59;
	add.s64 	%rd65, %rd65, 32;
	setp.ne.s32 	%p3, %r87, 0;
	@%p3 bra 	$L__BB0_3;
$L__BB0_4:
	setp.eq.s32 	%p4, %r3, 0;
	@%p4 bra 	$L__BB0_12;
	and.b32  	%r14, %r23, 3;
	setp.lt.u32 	%p5, %r3, 4;
	@%p5 bra 	$L__BB0_7;
	add.s32 	%r60, %r92, %r2;
	mul.wide.u32 	%rd37, %r60, 4;
	add.s64 	%rd38, %rd2, %rd37;
	ld.global.u32 	%r61, [%rd38];
	mad.lo.s32 	%r62, %r92, %r23, %r1;
	mul.wide.s32 	%rd39, %r62, 4;
	add.s64 	%rd40, %rd1, %rd39;
	ld.global.u32 	%r63, [%rd40];
	mad.lo.s32 	%r64, %r63, %r61, %r89;
	st.global.u32 	[%rd3], %r64;
	cvt.u64.u32 	%rd41, %r2;
	cvt.u64.u32 	%rd42, %r92;
	add.s64 	%rd43, %rd42, %rd41;
	shl.b64 	%rd44, %rd43, 2;
	add.s64 	%rd45, %rd2, %rd44;
	ld.global.u32 	%r65, [%rd45+4];
	mul.wide.u32 	%rd46, %r23, 4;
	add.s64 	%rd47, %rd40, %rd46;
	ld.global.u32 	%r66, [%rd47];
	mad.lo.s32 	%r67, %r66, %r65, %r64;
	st.global.u32 	[%rd3], %r67;
	ld.global.u32 	%r68, [%rd45+8];
	add.s64 	%rd48, %rd47, %rd46;
	ld.global.u32 	%r69, [%rd48];
	mad.lo.s32 	%r70, %r69, %r68, %r67;
	st.global.u32 	[%rd3], %r70;
	ld.global.u32 	%r71, [%rd45+12];
	add.s64 	%rd49, %rd48, %rd46;
	ld.global.u32 	%r72, [%rd49];
	mad.lo.s32 	%r89, %r72, %r71, %r70;
	st.global.u32 	[%rd3], %r89;
	add.s32 	%r92, %r92, 4;
$L__BB0_7:
	setp.eq.s32 	%p6, %r14, 0;
	@%p6 bra 	$L__BB0_12;
	setp.eq.s32 	%p7, %r14, 1;
	@%p7 bra 	$L__BB0_10;
	add.s32 	%r73, %r92, %r2;
	mul.wide.u32 	%rd50, %r73, 4;
	add.s64 	%rd51, %rd2, %rd50;
	ld.global.u32 	%r74, [%rd51];
	mad.lo.s32 	%r75, %r92, %r23, %r1;
	mul.wide.s32 	%rd52, %r75, 4;
	add.s64 	%rd53, %rd1, %rd52;
	ld.global.u32 	%r76, [%rd53];
	mad.lo.s32 	%r77, %r76, %r74, %r89;
	st.global.u32 	[%rd3], %r77;
	cvt.u64.u32 	%rd54, %r2;
	cvt.u64.u32 	%rd55, %r92;
	add.s64 	%rd56, %rd55, %rd54;
	shl.b64 	%rd57, %rd56, 2;
	add.s64 	%rd58, %rd2, %rd57;
	ld.global.u32 	%r78, [%rd58+4];
	mul.wide.u32 	%rd59, %r23, 4;
	add.s64 	%rd60, %rd53, %rd59;
	ld.global.u32 	%r79, [%rd60];
	mad.lo.s32 	%r89, %r79, %r78, %r77;
	st.global.u32 	[%rd3], %r89;
	add.s32 	%r92, %r92, 2;
$L__BB0_10:
	and.b32  	%r80, %r23, 1;
	setp.eq.b32 	%p8, %r80, 1;
	not.pred 	%p9, %p8;
	@%p9 bra 	$L__BB0_12;
	add.s32 	%r81, %r92, %r2;
	mul.wide.u32 	%rd61, %r81, 4;
	add.s64 	%rd62, %rd2, %rd61;
	ld.global.u32 	%r82, [%rd62];
	mad.lo.s32 	%r83, %r92, %r23, %r1;
	mul.wide.s32 	%rd63, %r83, 4;
	add.s64 	%rd64, %rd1, %rd63;
	ld.global.u32 	%r84, [%rd64];
	mad.lo.s32 	%r85, %r84, %r82, %r89;
	st.global.u32 	[%rd3], %r85;
$L__BB0_12:
	ret;

}


// ===== COMPILED SASS (sm_100) =====

	.target	sm_100

	.elftype	@"ET_EXEC"


//--------------------- .note.nv.tkinfo           --------------------------
	.section	.note.nv.tkinfo,"",@"SHT_NOTE"
	.sectionflags	@"SHF_NOTE_NV_TKINFO"
	.tkinfo
        /*0018*/ 	.word	0x00000002
        /*0030*/ 	.string	""
        /*0030*/ 	.string	"ptxas"
        /*0030*/ 	.string	"Cuda compilation tools, release 13.0, V13.0.88"
        /*0030*/ 	.string	"Build cuda_13.0.r13.0/compiler.36424714_0"
        /*0030*/ 	.string	"-arch sm_100 -m 64 "



//--------------------- .note.nv.cuinfo           --------------------------
	.section	.note.nv.cuinfo,"",@"SHT_NOTE"
	.sectionflags	@"SHF_NOTE_NV_CUINFO"
        /*0018*/ 	.short	0x0002
        /*001a*/ 	.short	0x0064
        /*001c*/ 	.short	0x0082
	.zero		2


//--------------------- .nv.info                  --------------------------
	.section	.nv.info,"",@"SHT_CUDA_INFO"
	.align	4


	//----- nvinfo : EIATTR_REGCOUNT
	.align		4
        /*0000*/ 	.byte	0x04, 0x2f
        /*0002*/ 	.short	(.L_1 - .L_0)
	.align		4
.L_0:
        /*0004*/ 	.word	index@(_Z9matrixMulPKiS0_Pii)
        /*0008*/ 	.word	0x00000018


	//----- nvinfo : EIATTR_FRAME_SIZE
	.align		4
.L_1:
        /*000c*/ 	.byte	0x04, 0x11
        /*000e*/ 	.short	(.L_3 - .L_2)
	.align		4
.L_2:
        /*0010*/ 	.word	index@(_Z9matrixMulPKiS0_Pii)
        /*0014*/ 	.word	0x00000000


	//----- nvinfo : EIATTR_MIN_STACK_SIZE
	.align		4
.L_3:
        /*0018*/ 	.byte	0x04, 0x12
        /*001a*/ 	.short	(.L_5 - .L_4)
	.align		4
.L_4:
        /*001c*/ 	.word	index@(_Z9matrixMulPKiS0_Pii)
        /*0020*/ 	.word	0x00000000
.L_5:


//--------------------- .nv.compat                --------------------------
	.section	.nv.compat,"",@"SHT_CUDA_COMPAT_INFO"
	.align	4
        /*0000*/ 	.byte	0x02, 0x09, 0x00, 0x00, 0x02, 0x02, 0x01, 0x00, 0x02, 0x05, 0x05, 0x00, 0x03, 0x07, 0x01, 0x01
        /*0010*/ 	.byte	0x02, 0x03, 0x00, 0x00, 0x02, 0x06, 0x01, 0x00, 0x04, 0x0b, 0x08, 0x00, 0x09, 0x00, 0x00, 0x00
        /*0020*/ 	.byte	0x00, 0x00, 0x00, 0x00


//--------------------- .nv.info._Z9matrixMulPKiS0_Pii --------------------------
	.section	.nv.info._Z9matrixMulPKiS0_Pii,"",@"SHT_CUDA_INFO"
	.sectionflags	@""
	.align	4


	//----- nvinfo : EIATTR_CUDA_API_VERSION
	.align		4
        /*0000*/ 	.byte	0x04, 0x37
        /*0002*/ 	.short	(.L_7 - .L_6)
.L_6:
        /*0004*/ 	.word	0x00000082


	//----- nvinfo : EIATTR_KPARAM_INFO
	.align		4
.L_7:
        /*0008*/ 	.byte	0x04, 0x17
        /*000a*/ 	.short	(.L_9 - .L_8)
.L_8:
        /*000c*/ 	.word	0x00000000
        /*0010*/ 	.short	0x0003
        /*0012*/ 	.short	0x0018
        /*0014*/ 	.byte	0x00, 0xf0, 0x11, 0x00


	//----- nvinfo : EIATTR_KPARAM_INFO
	.align		4
.L_9:
        /*0018*/ 	.byte	0x04, 0x17
        /*001a*/ 	.short	(.L_11 - .L_10)
.L_10:
        /*001c*/ 	.word	0x00000000
        /*0020*/ 	.short	0x0002
        /*0022*/ 	.short	0x0010
        /*0024*/ 	.byte	0x00, 0xf5, 0x21, 0x00


	//----- nvinfo : EIATTR_KPARAM_INFO
	.align		4
.L_11:
        /*0028*/ 	.byte	0x04, 0x17
        /*002a*/ 	.short	(.L_13 - .L_12)
.L_12:
        /*002c*/ 	.word	0x00000000
        /*0030*/ 	.short	0x0001
        /*0032*/ 	.short	0x0008
        /*0034*/ 	.byte	0x00, 0xf5, 0x21, 0x00


	//----- nvinfo : EIATTR_KPARAM_INFO
	.align		4
.L_13:
        /*0038*/ 	.byte	0x04, 0x17
        /*003a*/ 	.short	(.L_15 - .L_14)
.L_14:
        /*003c*/ 	.word	0x00000000
        /*0040*/ 	.short	0x0000
        /*0042*/ 	.short	0x0000
        /*0044*/ 	.byte	0x00, 0xf5, 0x21, 0x00


	//----- nvinfo : EIATTR_SPARSE_MMA_MASK
	.align		4
.L_15:
        /*0048*/ 	.byte	0x03, 0x50
        /*004a*/ 	.short	0x0000


	//----- nvinfo : EIATTR_MAXREG_COUNT
	.align		4
        /*004c*/ 	.byte	0x03, 0x1b
        /*004e*/ 	.short	0x00ff


	//----- nvinfo : EIATTR_MERCURY_ISA_VERSION
	.align		4
        /*0050*/ 	.byte	0x03, 0x5f
        /*0052*/ 	.short	0x0101


	//----- nvinfo : EIATTR_VRC_CTA_INIT_COUNT
	.align		4
        /*0054*/ 	.byte	0x02, 0x4a
	.zero		1
	.zero		1


	//----- nvinfo : EIATTR_EXIT_INSTR_OFFSETS
	.align		4
        /*0058*/ 	.byte	0x04, 0x1c
        /*005a*/ 	.short	(.L_17 - .L_16)


	//   ....[0]....
.L_16:
        /*005c*/ 	.word	0x00000120


	//   ....[1]....
        /*0060*/ 	.word	0x00000650


	//   ....[2]....
        /*0064*/ 	.word	0x000008c0


	//   ....[3]....
        /*0068*/ 	.word	0x00000a80


	//   ....[4]....
        /*006c*/ 	.word	0x00000b30


	//----- nvinfo : EIATTR_CBANK_PARAM_SIZE
	.align		4
.L_17:
        /*0070*/ 	.byte	0x03, 0x19
        /*0072*/ 	.short	0x001c


	//----- nvinfo : EIATTR_PARAM_CBANK
	.align		4
        /*0074*/ 	.byte	0x04, 0x0a
        /*0076*/ 	.short	(.L_19 - .L_18)
	.align		4
.L_18:
        /*0078*/ 	.word	index@(.nv.constant0._Z9matrixMulPKiS0_Pii)
        /*007c*/ 	.short	0x0380
        /*007e*/ 	.short	0x001c


	//----- nvinfo : EIATTR_SW_WAR
	.align		4
.L_19:
        /*0080*/ 	.byte	0x04, 0x36
        /*0082*/ 	.short	(.L_21 - .L_20)
.L_20:
        /*0084*/ 	.word	0x00000008
.L_21:


//--------------------- .nv.callgraph             --------------------------
	.section	.nv.callgraph,"",@"SHT_CUDA_CALLGRAPH"
	.align	4
	.sectionentsize	8
	.align		4
        /*0000*/ 	.word	0x00000000
	.align		4
        /*0004*/ 	.word	0xffffffff
	.align		4
        /*0008*/ 	.word	0x00000000
	.align		4
        /*000c*/ 	.word	0xfffffffe
	.align		4
        /*0010*/ 	.word	0x00000000
	.align		4
        /*0014*/ 	.word	0xfffffffd
	.align		4
        /*0018*/ 	.word	0x00000000
	.align		4
        /*001c*/ 	.word	0xfffffffc


//--------------------- .text._Z9matrixMulPKiS0_Pii --------------------------
	.section	.text._Z9matrixMulPKiS0_Pii,"ax",@progbits
	.align	128
.text._Z9matrixMulPKiS0_Pii:
        .type           _Z9matrixMulPKiS0_Pii,@function
        .size           _Z9matrixMulPKiS0_Pii,(.L_x_5 - _Z9matrixMulPKiS0_Pii)
        .other          _Z9matrixMulPKiS0_Pii,@"STO_CUDA_ENTRY STV_DEFAULT"
_Z9matrixMulPKiS0_Pii:
[----:B------:R-:W-:Y:S01]  /*0000*/  LDC R1, c[0x0][0x37c] ;  /* 0x0000df00ff017b82 */ /* 0x000fe20000000800 */
[----:B------:R-:W0:Y:S07]  /*0010*/  S2R R0, SR_TID.Y ;  /* 0x0000000000007919 */ /* 0x000e2e0000002200 */
[----:B------:R-:W0:Y:S01]  /*0020*/  S2UR UR4, SR_CTAID.Y ;  /* 0x00000000000479c3 */ /* 0x000e220000002600 */
[----:B------:R-:W1:Y:S01]  /*0030*/  LDCU UR18, c[0x0][0x398] ;  /* 0x00007300ff1277ac */ /* 0x000e620008000800 */
[----:B------:R-:W2:Y:S01]  /*0040*/  S2R R7, SR_TID.X ;  /* 0x0000000000077919 */ /* 0x000ea20000002100 */
[----:B------:R-:W3:Y:S05]  /*0050*/  LDCU.64 UR16, c[0x0][0x358] ;  /* 0x00006b00ff1077ac */ /* 0x000eea0008000a00 */
[----:B------:R-:W0:Y:S08]  /*0060*/  LDC R5, c[0x0][0x364] ;  /* 0x0000d900ff057b82 */ /* 0x000e300000000800 */
[----:B------:R-:W2:Y:S01]  /*0070*/  S2UR UR5, SR_CTAID.X ;  /* 0x00000000000579c3 */ /* 0x000ea20000002500 */
[----:B-1----:R-:W-:-:S07]  /*0080*/  UISETP.GE.AND UP0, UPT, UR18, 0x1, UPT ;  /* 0x000000011200788c */ /* 0x002fce000bf06270 */
[----:B------:R-:W2:Y:S01]  /*0090*/  LDC R4, c[0x0][0x360] ;  /* 0x0000d800ff047b82 */ /* 0x000ea20000000800 */
[----:B------:R-:W-:-:S07]  /*00a0*/  PLOP3.LUT P0, PT, PT, PT, UP0, 0x80, 0x8 ;  /* 0x000000000008781c */ /* 0x000fce0003f0f008 */
[----:B------:R-:W1:Y:S01]  /*00b0*/  LDC.64 R2, c[0x0][0x390] ;  /* 0x0000e400ff027b82 */ /* 0x000e620000000a00 */
[----:B0-----:R-:W-:-:S04]  /*00c0*/  IMAD R5, R5, UR4, R0 ;  /* 0x0000000405057c24 */ /* 0x001fc8000f8e0200 */
[----:B------:R-:W-:Y:S02]  /*00d0*/  IMAD R5, R5, UR18, RZ ;  /* 0x0000001205057c24 */ /* 0x000fe4000f8e02ff */
[----:B--2---:R-:W-:-:S05]  /*00e0*/  IMAD R0, R4, UR5, R7 ;  /* 0x0000000504007c24 */ /* 0x004fca000f8e0207 */
[----:B------:R-:W-:-:S05]  /*00f0*/  IADD3 R7, PT, PT, R0, R5, RZ ;  /* 0x0000000500077210 */ /* 0x000fca0007ffe0ff */
[----:B-1----:R-:W-:-:S05]  /*0100*/  IMAD.WIDE R2, R7, 0x4, R2 ;  /* 0x0000000407027825 */ /* 0x002fca00078e0202 */
[----:B---3--:R0:W-:Y:S01]  /*0110*/  STG.E desc[UR16][R2.64], RZ ;  /* 0x000000ff02007986 */ /* 0x0081e2000c101910 */
[----:B------:R-:W-:Y:S05]  /*0120*/  @!P0 EXIT ;  /* 0x000000000000894d */ /* 0x000fea0003800000 */
[----:B------:R-:W-:Y:S01]  /*0130*/  UISETP.GE.U32.AND UP0, UPT, UR18, 0x8, UPT ;  /* 0x000000081200788c */ /* 0x000fe2000bf06070 */
[----:B------:R-:W-:Y:S01]  /*0140*/  HFMA2 R7, -RZ, RZ, 0, 0 ;  /* 0x00000000ff077431 */ /* 0x000fe200000001ff */
[----:B------:R-:W-:-:S07]  /*0150*/  MOV R4, RZ ;  /* 0x000000ff00047202 */ /* 0x000fce0000000f00 */
[----:B------:R-:W-:Y:S05]  /*0160*/  BRA.U !UP0, `(.L_x_0) ;  /* 0x0000000508307547 */ /* 0x000fea000b800000 */
[----:B------:R-:W1:Y:S01]  /*0170*/  LDCU.128 UR20, c[0x0][0x380] ;  /* 0x00007000ff1477ac */ /* 0x000e620008000c00 */
[----:B------:R-:W-:Y:S01]  /*0180*/  MOV R4, R0 ;  /* 0x0000000000047202 */ /* 0x000fe20000000f00 */
[----:B------:R-:W-:-:S04]  /*0190*/  ULOP3.LUT UR4, UR18, 0x7ffffff8, URZ, 0xc0, !UPT ;  /* 0x7ffffff812047892 */ /* 0x000fc8000f8ec0ff */
[----:B------:R-:W-:Y:S01]  /*01a0*/  UIADD3 UR4, UPT, UPT, -UR4, URZ, URZ ;  /* 0x000000ff04047290 */ /* 0x000fe2000fffe1ff */
[----:B-1----:R-:W-:Y:S01]  /*01b0*/  MOV R6, UR20 ;  /* 0x0000001400067c02 */ /* 0x002fe20008000f00 */
[----:B------:R-:W-:Y:S01]  /*01c0*/  UIMAD.WIDE.U32 UR6, UR18, 0xc, UR22 ;  /* 0x0000000c120678a5 */ /* 0x000fe2000f8e0016 */
[----:B------:R-:W-:Y:S01]  /*01d0*/  MOV R7, UR21 ;  /* 0x0000001500077c02 */ /* 0x000fe20008000f00 */
[----:B------:R-:W-:Y:S02]  /*01e0*/  UIMAD.WIDE.U32 UR8, UR18, 0x10, UR22 ;  /* 0x00000010120878a5 */ /* 0x000fe4000f8e0016 */
[----:B------:R-:W-:Y:S01]  /*01f0*/  UIMAD.WIDE.U32 UR10, UR18, 0x14, UR22 ;  /* 0x00000014120a78a5 */ /* 0x000fe2000f8e0016 */
[----:B------:R-:W-:Y:S01]  /*0200*/  IMAD.WIDE.U32 R6, R5, 0x4, R6 ;  /* 0x0000000405067825 */ /* 0x000fe200078e0006 */
[----:B------:R-:W-:Y:S02]  /*0210*/  UIMAD.WIDE.U32 UR12, UR18, 0x18, UR22 ;  /* 0x00000018120c78a5 */ /* 0x000fe4000f8e0016 */
[----:B------:R-:W-:Y:S01]  /*0220*/  UIMAD.WIDE.U32 UR14, UR18, 0x1c, UR22 ;  /* 0x0000001c120e78a5 */ /* 0x000fe2000f8e0016 */
[----:B------:R-:W-:-:S04]  /*0230*/  IADD3 R6, P0, PT, R6, 0x10, RZ ;  /* 0x0000001006067810 */ /* 0x000fc80007f1e0ff */
[----:B------:R-:W-:Y:S02]  /*0240*/  IADD3.X R9, PT, PT, RZ, R7, RZ, P0, !PT ;  /* 0x00000007ff097210 */ /* 0x000fe400007fe4ff */
[----:B------:R-:W-:-:S07]  /*0250*/  MOV R7, RZ ;  /* 0x000000ff00077202 */ /* 0x000fce0000000f00 */
.L_x_1:
[----:B------:R-:W-:Y:S01]  /*0260*/  HFMA2 R11, -RZ, RZ, 0, 2.384185791015625e-07 ;  /* 0x00000004ff0b7431 */ /* 0x000fe200000001ff */
[----:B------:R-:W-:-:S05]  /*0270*/  MOV R8, R6 ;  /* 0x0000000600087202 */ /* 0x000fca0000000f00 */
[----:B--2---:R-:W2:Y:S01]  /*0280*/  LDG.E R6, desc[UR16][R8.64+-0x10] ;  /* 0xfffff01008067981 */ /* 0x004ea2000c1e1900 */
[----:B------:R-:W-:-:S06]  /*0290*/  IMAD.WIDE R10, R4, R11, UR22 ;  /* 0x00000016040a7e25 */ /* 0x000fcc000f8e020b */
[----:B------:R-:W2:Y:S01]  /*02a0*/  LDG.E R10, desc[UR16][R10.64] ;  /* 0x000000100a0a7981 */ /* 0x000ea2000c1e1900 */
[----:B------:R-:W-:-:S06]  /*02b0*/  UIMAD.WIDE.U32 UR20, UR18, 0x4, UR22 ;  /* 0x00000004121478a5 */ /* 0x000fcc000f8e0016 */
[----:B------:R-:W-:Y:S02]  /*02c0*/  MOV R12, UR20 ;  /* 0x00000014000c7c02 */ /* 0x000fe40008000f00 */
[----:B------:R-:W-:Y:S01]  /*02d0*/  MOV R13, UR21 ;  /* 0x00000015000d7c02 */ /* 0x000fe20008000f00 */
[----:B--2---:R-:W-:Y:S02]  /*02e0*/  IMAD R15, R6, R10, R7 ;  /* 0x0000000a060f7224 */ /* 0x004fe400078e0207 */
[----:B------:R-:W-:-:S03]  /*02f0*/  IMAD.WIDE R6, R4, 0x4, R12 ;  /* 0x0000000404067825 */ /* 0x000fc600078e020c */
[----:B------:R1:W-:Y:S04]  /*0300*/  STG.E desc[UR16][R2.64], R15 ;  /* 0x0000000f02007986 */ /* 0x0003e8000c101910 */
[----:B------:R-:W2:Y:S04]  /*0310*/  LDG.E R6, desc[UR16][R6.64] ;  /* 0x0000001006067981 */ /* 0x000ea8000c1e1900 */
[----:B------:R-:W2:Y:S01]  /*0320*/  LDG.E R14, desc[UR16][R8.64+-0xc] ;  /* 0xfffff410080e7981 */ /* 0x000ea2000c1e1900 */
[----:B------:R-:W-:-:S06]  /*0330*/  UIMAD.WIDE.U32 UR20, UR18, 0x8, UR22 ;  /* 0x00000008121478a5 */ /* 0x000fcc000f8e0016 */
[----:B------:R-:W-:Y:S02]  /*0340*/  MOV R12, UR20 ;  /* 0x00000014000c7c02 */ /* 0x000fe40008000f00 */
[----:B------:R-:W-:-:S03]  /*0350*/  MOV R13, UR21 ;  /* 0x00000015000d7c02 */ /* 0x000fc60008000f00 */
[----:B------:R-:W-:-:S04]  /*0360*/  IMAD.WIDE R10, R4, 0x4, R12 ;  /* 0x00000004040a7825 */ /* 0x000fc800078e020c */
[----:B--2---:R-:W-:-:S05]  /*0370*/  IMAD R17, R14, R6, R15 ;  /* 0x000000060e117224 */ /* 0x004fca00078e020f */
[----:B------:R2:W-:Y:S04]  /*0380*/  STG.E desc[UR16][R2.64], R17 ;  /* 0x0000001102007986 */ /* 0x0005e8000c101910 */
[----:B------:R-:W1:Y:S04]  /*0390*/  LDG.E R10, desc[UR16][R10.64] ;  /* 0x000000100a0a7981 */ /* 0x000e68000c1e1900 */
[----:B------:R-:W1:Y:S01]  /*03a0*/  LDG.E R12, desc[UR16][R8.64+-0x8] ;  /* 0xfffff810080c7981 */ /* 0x000e62000c1e1900 */
[----:B------:R-:W-:-:S05]  /*03b0*/  HFMA2 R13, -RZ, RZ, 0, 2.384185791015625e-07 ;  /* 0x00000004ff0d7431 */ /* 0x000fca00000001ff */
[----:B------:R-:W-:-:S04]  /*03c0*/  IMAD.WIDE R6, R4, R13, UR6 ;  /* 0x0000000604067e25 */ /* 0x000fc8000f8e020d */
[----:B-1----:R-:W-:-:S05]  /*03d0*/  IMAD R15, R12, R10, R17 ;  /* 0x0000000a0c0f7224 */ /* 0x002fca00078e0211 */
[----:B------:R1:W-:Y:S04]  /*03e0*/  STG.E desc[UR16][R2.64], R15 ;  /* 0x0000000f02007986 */ /* 0x0003e8000c101910 */
[----:B------:R-:W3:Y:S04]  /*03f0*/  LDG.E R6, desc[UR16][R6.64] ;  /* 0x0000001006067981 */ /* 0x000ee8000c1e1900 */
[----:B------:R-:W3:Y:S02]  /*0400*/  LDG.E R12, desc[UR16][R8.64+-0x4] ;  /* 0xfffffc10080c7981 */ /* 0x000ee4000c1e1900 */
[----:B---3--:R-:W-:-:S02]  /*0410*/  IMAD R19, R12, R6, R15 ;  /* 0x000000060c137224 */ /* 0x008fc400078e020f */
[----:B------:R-:W-:-:S03]  /*0420*/  IMAD.WIDE R12, R4, R13, UR8 ;  /* 0x00000008040c7e25 */ /* 0x000fc6000f8e020d */
[----:B------:R3:W-:Y:S04]  /*0430*/  STG.E desc[UR16][R2.64], R19 ;  /* 0x0000001302007986 */ /* 0x0007e8000c101910 */
[----:B------:R-:W2:Y:S04]  /*0440*/  LDG.E R12, desc[UR16][R12.64] ;  /* 0x000000100c0c7981 */ /* 0x000ea8000c1e1900 */
[----:B------:R-:W2:Y:S01]  /*0450*/  LDG.E R10, desc[UR16][R8.64] ;  /* 0x00000010080a7981 */ /* 0x000ea2000c1e1900 */
[----:B------:R-:W-:Y:S02]  /*0460*/  IMAD.MOV.U32 R11, RZ, RZ, 0x4 ;  /* 0x00000004ff0b7424 */ /* 0x000fe400078e00ff */
[----:B--2---:R-:W-:-:S02]  /*0470*/  IMAD R17, R10, R12, R19 ;  /* 0x0000000c0a117224 */ /* 0x004fc400078e0213 */
[----:B------:R-:W-:-:S03]  /*0480*/  IMAD.WIDE R10, R4, R11, UR10 ;  /* 0x0000000a040a7e25 */ /* 0x000fc6000f8e020b */
[----:B------:R2:W-:Y:S04]  /*0490*/  STG.E desc[UR16][R2.64], R17 ;  /* 0x0000001102007986 */ /* 0x0005e8000c101910 */
[----:B------:R-:W4:Y:S04]  /*04a0*/  LDG.E R10, desc[UR16][R10.64] ;  /* 0x000000100a0a7981 */ /* 0x000f28000c1e1900 */
[----:B------:R-:W4:Y:S01]  /*04b0*/  LDG.E R6, desc[UR16][R8.64+0x4] ;  /* 0x0000041008067981 */ /* 0x000f22000c1e1900 */
[----:B-1----:R-:W-:-:S05]  /*04c0*/  MOV R15, 0x4 ;  /* 0x00000004000f7802 */ /* 0x002fca0000000f00 */
[----:B------:R-:W-:-:S04]  /*04d0*/  IMAD.WIDE R14, R4, R15, UR12 ;  /* 0x0000000c040e7e25 */ /* 0x000fc8000f8e020f */
[----:B----4-:R-:W-:-:S05]  /*04e0*/  IMAD R21, R6, R10, R17 ;  /* 0x0000000a06157224 */ /* 0x010fca00078e0211 */
[----:B------:R2:W-:Y:S04]  /*04f0*/  STG.E desc[UR16][R2.64], R21 ;  /* 0x0000001502007986 */ /* 0x0005e8000c101910 */
[----:B------:R-:W3:Y:S04]  /*0500*/  LDG.E R14, desc[UR16][R14.64] ;  /* 0x000000100e0e7981 */ /* 0x000ee8000c1e1900 */
[----:B------:R-:W3:Y:S01]  /*0510*/  LDG.E R6, desc[UR16][R8.64+0x8] ;  /* 0x0000081008067981 */ /* 0x000ee2000c1e1900 */
[----:B------:R-:W-:-:S05]  /*0520*/  HFMA2 R13, -RZ, RZ, 0, 2.384185791015625e-07 ;  /* 0x00000004ff0d7431 */ /* 0x000fca00000001ff */
[----:B------:R-:W-:-:S04]  /*0530*/  IMAD.WIDE R12, R4, R13, UR14 ;  /* 0x0000000e040c7e25 */ /* 0x000fc8000f8e020d */
[----:B---3--:R-:W-:-:S05]  /*0540*/  IMAD R19, R6, R14, R21 ;  /* 0x0000000e06137224 */ /* 0x008fca00078e0215 */
[----:B------:R2:W-:Y:S04]  /*0550*/  STG.E desc[UR16][R2.64], R19 ;  /* 0x0000001302007986 */ /* 0x0005e8000c101910 */
[----:B------:R-:W3:Y:S04]  /*0560*/  LDG.E R12, desc[UR16][R12.64] ;  /* 0x000000100c0c7981 */ /* 0x000ee8000c1e1900 */
[----:B------:R-:W3:Y:S01]  /*0570*/  LDG.E R6, desc[UR16][R8.64+0xc] ;  /* 0x00000c1008067981 */ /* 0x000ee2000c1e1900 */
[----:B------:R-:W-:-:S04]  /*0580*/  UIADD3 UR4, UPT, UPT, UR4, 0x8, URZ ;  /* 0x0000000804047890 */ /* 0x000fc8000fffe0ff */
[----:B------:R-:W-:Y:S01]  /*0590*/  UISETP.NE.AND UP0, UPT, UR4, URZ, UPT ;  /* 0x000000ff0400728c */ /* 0x000fe2000bf05270 */
[----:B------:R-:W-:-:S04]  /*05a0*/  MOV R11, UR18 ;  /* 0x00000012000b7c02 */ /* 0x000fc80008000f00 */
[----:B------:R-:W-:Y:S01]  /*05b0*/  LEA R4, R11, R4, 0x3 ;  /* 0x000000040b047211 */ /* 0x000fe200078e18ff */
[----:B---3--:R-:W-:-:S05]  /*05c0*/  IMAD R7, R6, R12, R19 ;  /* 0x0000000c06077224 */ /* 0x008fca00078e0213 */
[----:B------:R2:W-:Y:S01]  /*05d0*/  STG.E desc[UR16][R2.64], R7 ;  /* 0x0000000702007986 */ /* 0x0005e2000c101910 */
[----:B------:R-:W-:-:S04]  /*05e0*/  IADD3 R6, P0, PT, R8, 0x20, RZ ;  /* 0x0000002008067810 */ /* 0x000fc80007f1e0ff */
[----:B------:R-:W-:Y:S01]  /*05f0*/  IADD3.X R9, PT, PT, RZ, R9, RZ, P0, !PT ;  /* 0x00000009ff097210 */ /* 0x000fe200007fe4ff */
[----:B------:R-:W-:Y:S08]  /*0600*/  BRA.U UP0, `(.L_x_1) ;  /* 0xfffffffd00147547 */ /* 0x000ff0000b83ffff */
[----:B------:R-:W-:-:S06]  /*0610*/  ULOP3.LUT UR4, UR18, 0x7ffffff8, URZ, 0xc0, !UPT ;  /* 0x7ffffff812047892 */ /* 0x000fcc000f8ec0ff */
[----:B------:R-:W-:-:S07]  /*0620*/  MOV R4, UR4 ;  /* 0x0000000400047c02 */ /* 0x000fce0008000f00 */
.L_x_0:
[----:B------:R-:W-:-:S06]  /*0630*/  ULOP3.LUT UR4, UR18, 0x7, URZ, 0xc0, !UPT ;  /* 0x0000000712047892 */ /* 0x000fcc000f8ec0ff */
[----:B------:R-:W-:-:S13]  /*0640*/  ISETP.NE.AND P0, PT, RZ, UR4, PT ;  /* 0x00000004ff007c0c */ /* 0x000fda000bf05270 */
[----:B------:R-:W-:Y:S05]  /*0650*/  @!P0 EXIT ;  /* 0x000000000000894d */ /* 0x000fea0003800000 */
[----:B------:R-:W-:Y:S02]  /*0660*/  UISETP.GE.U32.AND UP0, UPT, UR4, 0x4, UPT ;  /* 0x000000040400788c */ /* 0x000fe4000bf06070 */
[----:B------:R-:W-:-:S07]  /*0670*/  ULOP3.LUT UR4, UR18, 0x3, URZ, 0xc0, !UPT ;  /* 0x0000000312047892 */ /* 0x000fce000f8ec0ff */
[----:B------:R-:W-:Y:S05]  /*0680*/  BRA.U !UP0, `(.L_x_2) ;  /* 0x0000000108887547 */ /* 0x000fea000b800000 */
[----:B------:R-:W1:Y:S01]  /*0690*/  LDC.64 R10, c[0x0][0x380] ;  /* 0x0000e000ff0a7b82 */ /* 0x000e620000000a00 */
[----:B------:R-:W-:Y:S01]  /*06a0*/  IADD3 R9, PT, PT, R5, R4, RZ ;  /* 0x0000000405097210 */ /* 0x000fe20007ffe0ff */
[----:B------:R-:W-:Y:S01]  /*06b0*/  IMAD R15, R4, UR18, R0 ;  /* 0x00000012040f7c24 */ /* 0x000fe2000f8e0200 */
[----:B------:R-:W3:Y:S05]  /*06c0*/  LDCU.64 UR6, c[0x0][0x380] ;  /* 0x00007000ff0677ac */ /* 0x000eea0008000a00 */
[----:B------:R-:W4:Y:S01]  /*06d0*/  LDC.64 R12, c[0x0][0x388] ;  /* 0x0000e200ff0c7b82 */ /* 0x000f220000000a00 */
[----:B-1----:R-:W-:-:S06]  /*06e0*/  IMAD.WIDE.U32 R10, R9, 0x4, R10 ;  /* 0x00000004090a7825 */ /* 0x002fcc00078e000a */
[----:B------:R-:W5:Y:S01]  /*06f0*/  LDG.E R10, desc[UR16][R10.64] ;  /* 0x000000100a0a7981 */ /* 0x000f62000c1e1900 */
[----:B----4-:R-:W-:-:S05]  /*0700*/  IMAD.WIDE R12, R15, 0x4, R12 ;  /* 0x000000040f0c7825 */ /* 0x010fca00078e020c */
[----:B------:R-:W5:Y:S01]  /*0710*/  LDG.E R6, desc[UR16][R12.64] ;  /* 0x000000100c067981 */ /* 0x000f62000c1e1900 */
[----:B------:R-:W-:Y:S01]  /*0720*/  IADD3 R9, P0, PT, R5, R4, RZ ;  /* 0x0000000405097210 */ /* 0x000fe20007f1e0ff */
[----:B--2---:R-:W-:-:S03]  /*0730*/  IMAD.U32 R17, RZ, RZ, UR18 ;  /* 0x00000012ff117e24 */ /* 0x004fc6000f8e00ff */
[----:B------:R-:W-:Y:S02]  /*0740*/  IADD3.X R14, PT, PT, RZ, RZ, RZ, P0, !PT ;  /* 0x000000ffff0e7210 */ /* 0x000fe400007fe4ff */
[----:B---3--:R-:W-:-:S04]  /*0750*/  LEA R8, P0, R9, UR6, 0x2 ;  /* 0x0000000609087c11 */ /* 0x008fc8000f8010ff */
[----:B------:R-:W-:Y:S01]  /*0760*/  LEA.HI.X R9, R9, UR7, R14, 0x2, P0 ;  /* 0x0000000709097c11 */ /* 0x000fe200080f140e */
[----:B-----5:R-:W-:Y:S02]  /*0770*/  IMAD R15, R10, R6, R7 ;  /* 0x000000060a0f7224 */ /* 0x020fe400078e0207 */
[----:B------:R-:W-:-:S03]  /*0780*/  IMAD.WIDE.U32 R6, R17, 0x4, R12 ;  /* 0x0000000411067825 */ /* 0x000fc600078e000c */
[----:B------:R1:W-:Y:S04]  /*0790*/  STG.E desc[UR16][R2.64], R15 ;  /* 0x0000000f02007986 */ /* 0x0003e8000c101910 */
[----:B------:R-:W2:Y:S04]  /*07a0*/  LDG.E R11, desc[UR16][R6.64] ;  /* 0x00000010060b7981 */ /* 0x000ea8000c1e1900 */
[----:B------:R-:W2:Y:S01]  /*07b0*/  LDG.E R10, desc[UR16][R8.64+0x4] ;  /* 0x00000410080a7981 */ /* 0x000ea2000c1e1900 */
[----:B------:R-:W-:Y:S01]  /*07c0*/  MOV R13, UR18 ;  /* 0x00000012000d7c02 */ /* 0x000fe20008000f00 */
[----:B--2---:R-:W-:-:S04]  /*07d0*/  IMAD R17, R10, R11, R15 ;  /* 0x0000000b0a117224 */ /* 0x004fc800078e020f */
[----:B------:R-:W-:Y:S01]  /*07e0*/  IMAD.WIDE.U32 R10, R13, 0x4, R6 ;  /* 0x000000040d0a7825 */ /* 0x000fe200078e0006 */
        /* <DEDUP_REMOVED lines=9> */
[----:B------:R-:W-:Y:S01]  /*0880*/  IADD3 R4, PT, PT, R4, 0x4, RZ ;  /* 0x0000000404047810 */ /* 0x000fe20007ffe0ff */
[----:B--2---:R-:W-:-:S05]  /*0890*/  IMAD R7, R6, R12, R19 ;  /* 0x0000000c06077224 */ /* 0x004fca00078e0213 */
[----:B------:R1:W-:Y:S02]  /*08a0*/  STG.E desc[UR16][R2.64], R7 ;  /* 0x0000000702007986 */ /* 0x0003e4000c101910 */
.L_x_2:
[----:B------:R-:W-:-:S13]  /*08b0*/  ISETP.NE.AND P0, PT, RZ, UR4, PT ;  /* 0x00000004ff007c0c */ /* 0x000fda000bf05270 */
[----:B------:R-:W-:Y:S05]  /*08c0*/  @!P0 EXIT ;  /* 0x000000000000894d */ /* 0x000fea0003800000 */
[----:B------:R-:W-:-:S09]  /*08d0*/  UISETP.NE.AND UP0, UPT, UR4, 0x1, UPT ;  /* 0x000000010400788c */ /* 0x000fd2000bf05270 */
[----:B------:R-:W-:Y:S05]  /*08e0*/  BRA.U !UP0, `(.L_x_3) ;  /* 0x0000000108587547 */ /* 0x000fea000b800000 */
[----:B------:R-:W3:Y:S01]  /*08f0*/  LDC.64 R8, c[0x0][0x380] ;  /* 0x0000e000ff087b82 */ /* 0x000ee20000000a00 */
[----:B------:R-:W-:Y:S01]  /*0900*/  IADD3 R11, PT, PT, R5, R4, RZ ;  /* 0x00000004050b7210 */ /* 0x000fe20007ffe0ff */
[----:B-1----:R-:W-:Y:S01]  /*0910*/  IMAD R15, R4, UR18, R0 ;  /* 0x00000012040f7c24 */ /* 0x002fe2000f8e0200 */
[----:B------:R-:W1:Y:S05]  /*0920*/  LDCU.64 UR4, c[0x0][0x380] ;  /* 0x00007000ff0477ac */ /* 0x000e6a0008000a00 */
[----:B------:R-:W4:Y:S01]  /*0930*/  LDC.64 R12, c[0x0][0x388] ;  /* 0x0000e200ff0c7b82 */ /* 0x000f220000000a00 */
[----:B---3--:R-:W-:-:S06]  /*0940*/  IMAD.WIDE.U32 R10, R11, 0x4, R8 ;  /* 0x000000040b0a7825 */ /* 0x008fcc00078e0008 */
[----:B------:R-:W2:Y:S01]  /*0950*/  LDG.E R10, desc[UR16][R10.64] ;  /* 0x000000100a0a7981 */ /* 0x000ea2000c1e1900 */
[----:B----4-:R-:W-:-:S05]  /*0960*/  IMAD.WIDE R12, R15, 0x4, R12 ;  /* 0x000000040f0c7825 */ /* 0x010fca00078e020c */
[----:B------:R-:W2:Y:S01]  /*0970*/  LDG.E R6, desc[UR16][R12.64] ;  /* 0x000000100c067981 */ /* 0x000ea2000c1e1900 */
[----:B------:R-:W-:Y:S02]  /*0980*/  IADD3 R9, P0, PT, R5, R4, RZ ;  /* 0x0000000405097210 */ /* 0x000fe40007f1e0ff */
[----:B------:R-:W-:Y:S02]  /*0990*/  MOV R15, UR18 ;  /* 0x00000012000f7c02 */ /* 0x000fe40008000f00 */
[----:B------:R-:W-:Y:S02]  /*09a0*/  IADD3.X R14, PT, PT, RZ, RZ, RZ, P0, !PT ;  /* 0x000000ffff0e7210 */ /* 0x000fe400007fe4ff */
[----:B-1----:R-:W-:-:S04]  /*09b0*/  LEA R8, P0, R9, UR4, 0x2 ;  /* 0x0000000409087c11 */ /* 0x002fc8000f8010ff */
[----:B------:R-:W-:Y:S01]  /*09c0*/  LEA.HI.X R9, R9, UR5, R14, 0x2, P0 ;  /* 0x0000000509097c11 */ /* 0x000fe200080f140e */
[----:B------:R-:W-:-:S04]  /*09d0*/  IMAD.WIDE.U32 R14, R15, 0x4, R12 ;  /* 0x000000040f0e7825 */ /* 0x000fc800078e000c */
[----:B--2---:R-:W-:-:S05]  /*09e0*/  IMAD R17, R10, R6, R7 ;  /* 0x000000060a117224 */ /* 0x004fca00078e0207 */
[----:B------:R3:W-:Y:S04]  /*09f0*/  STG.E desc[UR16][R2.64], R17 ;  /* 0x0000001102007986 */ /* 0x0007e8000c101910 */
[----:B------:R-:W2:Y:S04]  /*0a00*/  LDG.E R14, desc[UR16][R14.64] ;  /* 0x000000100e0e7981 */ /* 0x000ea8000c1e1900 */
[----:B------:R-:W2:Y:S01]  /*0a10*/  LDG.E R8, desc[UR16][R8.64+0x4] ;  /* 0x0000041008087981 */ /* 0x000ea2000c1e1900 */
[----:B------:R-:W-:Y:S01]  /*0a20*/  IADD3 R4, PT, PT, R4, 0x2, RZ ;  /* 0x0000000204047810 */ /* 0x000fe20007ffe0ff */
[----:B--2---:R-:W-:-:S05]  /*0a30*/  IMAD R7, R8, R14, R17 ;  /* 0x0000000e08077224 */ /* 0x004fca00078e0211 */
[----:B------:R3:W-:Y:S02]  /*0a40*/  STG.E desc[UR16][R2.64], R7 ;  /* 0x0000000702007986 */ /* 0x0007e4000c101910 */
.L_x_3:
[----:B------:R-:W-:-:S04]  /*0a50*/  ULOP3.LUT UR4, UR18, 0x1, URZ, 0xc0, !UPT ;  /* 0x0000000112047892 */ /* 0x000fc8000f8ec0ff */
[----:B------:R-:W-:-:S06]  /*0a60*/  UISETP.NE.U32.AND UP0, UPT, UR4, 0x1, UPT ;  /* 0x000000010400788c */ /* 0x000fcc000bf05070 */
[----:B------:R-:W-:-:S13]  /*0a70*/  PLOP3.LUT P0, PT, PT, PT, UP0, 0x80, 0x8 ;  /* 0x000000000008781c */ /* 0x000fda0003f0f008 */
[----:B------:R-:W-:Y:S05]  /*0a80*/  @P0 EXIT ;  /* 0x000000000000094d */ /* 0x000fea0003800000 */
[----:B------:R-:W4:Y:S01]  /*0a90*/  LDC.64 R8, c[0x0][0x380] ;  /* 0x0000e000ff087b82 */ /* 0x000f220000000a00 */
[----:B------:R-:W-:Y:S01]  /*0aa0*/  IADD3 R5, PT, PT, R5, R4, RZ ;  /* 0x0000000405057210 */ /* 0x000fe20007ffe0ff */
[----:B------:R-:W-:-:S06]  /*0ab0*/  IMAD R13, R4, UR18, R0 ;  /* 0x00000012040d7c24 */ /* 0x000fcc000f8e0200 */
[----:B------:R-:W5:Y:S01]  /*0ac0*/  LDC.64 R10, c[0x0][0x388] ;  /* 0x0000e200ff0a7b82 */ /* 0x000f620000000a00 */
[----:B----4-:R-:W-:-:S06]  /*0ad0*/  IMAD.WIDE.U32 R4, R5, 0x4, R8 ;  /* 0x0000000405047825 */ /* 0x010fcc00078e0008 */
[----:B------:R-:W1:Y:S01]  /*0ae0*/  LDG.E R4, desc[UR16][R4.64] ;  /* 0x0000001004047981 */ /* 0x000e62000c1e1900 */
[----:B-----5:R-:W-:-:S06]  /*0af0*/  IMAD.WIDE R8, R13, 0x4, R10 ;  /* 0x000000040d087825 */ /* 0x020fcc00078e020a */
[----:B------:R-:W1:Y:S02]  /*0b00*/  LDG.E R8, desc[UR16][R8.64] ;  /* 0x0000001008087981 */ /* 0x000e64000c1e1900 */
[----:B-123--:R-:W-:-:S05]  /*0b10*/  IMAD R7, R4, R8, R7 ;  /* 0x0000000804077224 */ /* 0x00efca00078e0207 */
[----:B------:R-:W-:Y:S01]  /*0b20*/  STG.E desc[UR16][R2.64], R7 ;  /* 0x0000000702007986 */ /* 0x000fe2000c101910 */
[----:B------:R-:W-:Y:S05]  /*0b30*/  EXIT ;  /* 0x000000000000794d */ /* 0x000fea0003800000 */
.L_x_4:
[----:B------:R-:W-:-:S00]  /*0b40*/  BRA `(.L_x_4) ;  /* 0xfffffffc00fc7947 */ /* 0x000fc0000383ffff */
[----:B------:R-:W-:-:S00]  /*0b50*/  NOP ;  /* 0x0000000000007918 */ /* 0x000fc00000000000 */
        /* <DEDUP_REMOVED lines=10> */
.L_x_5:


//--------------------- .nv.shared.reserved.0     --------------------------
	.section	.nv.shared.reserved.0,"aw",@nobits
	.weak		__nv_reservedSMEM_offset_0_alias
	.size		__nv_reservedSMEM_offset_0_alias, 0, 64
	.other		__nv_reservedSMEM_offset_0_alias,@"STO_CUDA_RESERVED_SHARED STV_DEFAULT"
__nv_reservedSMEM_offset_0_alias:
	.zero		0
	.zero		64


//--------------------- .nv.constant0._Z9matrixMulPKiS0_Pii --------------------------
	.section	.nv.constant0._Z9matrixMulPKiS0_Pii,"a",@progbits
	.sectionflags	@""
	.align	4
.nv.constant0._Z9matrixMulPKiS0_Pii:
	.zero		924


//--------------------- SYMBOLS --------------------------

	.type		.nv.reservedSmem.offset0,@object
	.size		.nv.reservedSmem.offset0,0x4
